//
// Generated by NVIDIA NVVM Compiler
//
// Compiler Build ID: CL-36424714
// Cuda compilation tools, release 13.0, V13.0.88
// Based on NVVM 20.0.0
//

.version 9.0
.target sm_100
.address_size 64

	// .globl	_Z10reduce_sumPfS_i
.extern .shared .align 16 .b8 sdata[];

.visible .entry _Z10reduce_sumPfS_i(
	.param .u64 .ptr .align 1 _Z10reduce_sumPfS_i_param_0,
	.param .u64 .ptr .align 1 _Z10reduce_sumPfS_i_param_1,
	.param .u32 _Z10reduce_sumPfS_i_param_2
)
{
	.reg .pred 	%p<6>;
	.reg .b32 	%r<15>;
	.reg .b32 	%f<7>;
	.reg .b64 	%rd<7>;

	ld.param.u64 	%rd1, [_Z10reduce_sumPfS_i_param_0];
	ld.param.u64 	%rd2, [_Z10reduce_sumPfS_i_param_1];
	ld.param.u32 	%r7, [_Z10reduce_sumPfS_i_param_2];
	mov.u32 	%r1, %tid.x;
	mov.u32 	%r8, %ctaid.x;
	mov.u32 	%r14, %ntid.x;
	mad.lo.s32 	%r3, %r8, %r14, %r1;
	setp.ge.s32 	%p1, %r3, %r7;
	shl.b32 	%r9, %r1, 2;
	mov.u32 	%r10, sdata;
	add.s32 	%r4, %r10, %r9;
	@%p1 bra 	$L__BB0_2;
	cvta.to.global.u64 	%rd3, %rd1;
	mul.wide.s32 	%rd4, %r3, 4;
	add.s64 	%rd5, %rd3, %rd4;
	ld.global.f32 	%f1, [%rd5];
	st.shared.f32 	[%r4], %f1;
	bra.uni 	$L__BB0_3;
$L__BB0_2:
	mov.b32 	%r11, 0;
	st.shared.u32 	[%r4], %r11;
$L__BB0_3:
	bar.sync 	0;
	setp.lt.u32 	%p2, %r14, 2;
	@%p2 bra 	$L__BB0_7;
$L__BB0_4:
	shr.u32 	%r6, %r14, 1;
	setp.ge.u32 	%p3, %r1, %r6;
	@%p3 bra 	$L__BB0_6;
	shl.b32 	%r12, %r6, 2;
	add.s32 	%r13, %r4, %r12;
	ld.shared.f32 	%f2, [%r13];
	ld.shared.f32 	%f3, [%r4];
	add.f32 	%f4, %f2, %f3;
	st.shared.f32 	[%r4], %f4;
$L__BB0_6:
	bar.sync 	0;
	setp.gt.u32 	%p4, %r14, 3;
	mov.u32 	%r14, %r6;
	@%p4 bra 	$L__BB0_4;
$L__BB0_7:
	setp.ne.s32 	%p5, %r1, 0;
	@%p5 bra 	$L__BB0_9;
	ld.shared.f32 	%f5, [sdata];
	cvta.to.global.u64 	%rd6, %rd2;
	atom.global.add.f32 	%f6, [%rd6], %f5;
$L__BB0_9:
	ret;

}


// ===== COMPILED SASS (sm_100) =====

	.target	sm_100

	.elftype	@"ET_EXEC"


//--------------------- .note.nv.tkinfo           --------------------------
	.section	.note.nv.tkinfo,"",@"SHT_NOTE"
	.sectionflags	@"SHF_NOTE_NV_TKINFO"
	.tkinfo
        /*0018*/ 	.word	0x00000002
        /*0030*/ 	.string	""
        /*0030*/ 	.string	"ptxas"
        /*0030*/ 	.string	"Cuda compilation tools, release 13.0, V13.0.88"
        /*0030*/ 	.string	"Build cuda_13.0.r13.0/compiler.36424714_0"
        /*0030*/ 	.string	"-arch sm_100 -m 64 "



//--------------------- .note.nv.cuinfo           --------------------------
	.section	.note.nv.cuinfo,"",@"SHT_NOTE"
	.sectionflags	@"SHF_NOTE_NV_CUINFO"
        /*0018*/ 	.short	0x0002
        /*001a*/ 	.short	0x0064
        /*001c*/ 	.short	0x0082
	.zero		2


//--------------------- .nv.info                  --------------------------
	.section	.nv.info,"",@"SHT_CUDA_INFO"
	.align	4


	//----- nvinfo : EIATTR_REGCOUNT
	.align		4
        /*0000*/ 	.byte	0x04, 0x2f
        /*0002*/ 	.short	(.L_1 - .L_0)
	.align		4
.L_0:
        /*0004*/ 	.word	index@(_Z10reduce_sumPfS_i)
        /*0008*/ 	.word	0x0000000a


	//----- nvinfo : EIATTR_FRAME_SIZE
	.align		4
.L_1:
        /*000c*/ 	.byte	0x04, 0x11
        /*000e*/ 	.short	(.L_3 - .L_2)
	.align		4
.L_2:
        /*0010*/ 	.word	index@(_Z10reduce_sumPfS_i)
        /*0014*/ 	.word	0x00000000


	//----- nvinfo : EIATTR_MIN_STACK_SIZE
	.align		4
.L_3:
        /*0018*/ 	.byte	0x04, 0x12
        /*001a*/ 	.short	(.L_5 - .L_4)
	.align		4
.L_4:
        /*001c*/ 	.word	index@(_Z10reduce_sumPfS_i)
        /*0020*/ 	.word	0x00000000
.L_5:


//--------------------- .nv.compat                --------------------------
	.section	.nv.compat,"",@"SHT_CUDA_COMPAT_INFO"
	.align	4
        /*0000*/ 	.byte	0x02, 0x09, 0x00, 0x00, 0x02, 0x02, 0x01, 0x00, 0x02, 0x05, 0x05, 0x00, 0x03, 0x07, 0x01, 0x01
        /*0010*/ 	.byte	0x02, 0x03, 0x00, 0x00, 0x02, 0x06, 0x01, 0x00, 0x04, 0x0b, 0x08, 0x00, 0x09, 0x00, 0x00, 0x00
        /*0020*/ 	.byte	0x00, 0x00, 0x00, 0x00


//--------------------- .nv.info._Z10reduce_sumPfS_i --------------------------
	.section	.nv.info._Z10reduce_sumPfS_i,"",@"SHT_CUDA_INFO"
	.sectionflags	@""
	.align	4


	//----- nvinfo : EIATTR_CUDA_API_VERSION
	.align		4
        /*0000*/ 	.byte	0x04, 0x37
        /*0002*/ 	.short	(.L_7 - .L_6)
.L_6:
        /*0004*/ 	.word	0x00000082


	//----- nvinfo : EIATTR_KPARAM_INFO
	.align		4
.L_7:
        /*0008*/ 	.byte	0x04, 0x17
        /*000a*/ 	.short	(.L_9 - .L_8)
.L_8:
        /*000c*/ 	.word	0x00000000
        /*0010*/ 	.short	0x0002
        /*0012*/ 	.short	0x0010
        /*0014*/ 	.byte	0x00, 0xf0, 0x11, 0x00


	//----- nvinfo : EIATTR_KPARAM_INFO
	.align		4
.L_9:
        /*0018*/ 	.byte	0x04, 0x17
        /*001a*/ 	.short	(.L_11 - .L_10)
.L_10:
        /*001c*/ 	.word	0x00000000
        /*0020*/ 	.short	0x0001
        /*0022*/ 	.short	0x0008
        /*0024*/ 	.byte	0x00, 0xf5, 0x21, 0x00


	//----- nvinfo : EIATTR_KPARAM_INFO
	.align		4
.L_11:
        /*0028*/ 	.byte	0x04, 0x17
        /*002a*/ 	.short	(.L_13 - .L_12)
.L_12:
        /*002c*/ 	.word	0x00000000
        /*0030*/ 	.short	0x0000
        /*0032*/ 	.short	0x0000
        /*0034*/ 	.byte	0x00, 0xf5, 0x21, 0x00


	//----- nvinfo : EIATTR_SPARSE_MMA_MASK
	.align		4
.L_13:
        /*0038*/ 	.byte	0x03, 0x50
        /*003a*/ 	.short	0x0000


	//----- nvinfo : EIATTR_MAXREG_COUNT
	.align		4
        /*003c*/ 	.byte	0x03, 0x1b
        /*003e*/ 	.short	0x00ff


	//----- nvinfo : EIATTR_NUM_BARRIERS
	.align		4
        /*0040*/ 	.byte	0x02, 0x4c
        /*0042*/ 	.byte	0x01
	.zero		1


	//----- nvinfo : EIATTR_MERCURY_ISA_VERSION
	.align		4
        /*0044*/ 	.byte	0x03, 0x5f
        /*0046*/ 	.short	0x0101


	//----- nvinfo : EIATTR_VRC_CTA_INIT_COUNT
	.align		4
        /*0048*/ 	.byte	0x02, 0x4a
	.zero		1
	.zero		1


	//----- nvinfo : EIATTR_EXIT_INSTR_OFFSETS
	.align		4
        /*004c*/ 	.byte	0x04, 0x1c
        /*004e*/ 	.short	(.L_15 - .L_14)


	//   ....[0]....
.L_14:
        /*0050*/ 	.word	0x00000200


	//   ....[1]....
        /*0054*/ 	.word	0x00000270


	//----- nvinfo : EIATTR_CBANK_PARAM_SIZE
	.align		4
.L_15:
        /*0058*/ 	.byte	0x03, 0x19
        /*005a*/ 	.short	0x0014


	//----- nvinfo : EIATTR_PARAM_CBANK
	.align		4
        /*005c*/ 	.byte	0x04, 0x0a
        /*005e*/ 	.short	(.L_17 - .L_16)
	.align		4
.L_16:
        /*0060*/ 	.word	index@(.nv.constant0._Z10reduce_sumPfS_i)
        /*0064*/ 	.short	0x0380
        /*0066*/ 	.short	0x0014


	//----- nvinfo : EIATTR_SW_WAR
	.align		4
.L_17:
        /*0068*/ 	.byte	0x04, 0x36
        /*006a*/ 	.short	(.L_19 - .L_18)
.L_18:
        /*006c*/ 	.word	0x00000008
.L_19:


//--------------------- .nv.callgraph             --------------------------
	.section	.nv.callgraph,"",@"SHT_CUDA_CALLGRAPH"
	.align	4
	.sectionentsize	8
	.align		4
        /*0000*/ 	.word	0x00000000
	.align		4
        /*0004*/ 	.word	0xffffffff
	.align		4
        /*0008*/ 	.word	0x00000000
	.align		4
        /*000c*/ 	.word	0xfffffffe
	.align		4
        /*0010*/ 	.word	0x00000000
	.align		4
        /*0014*/ 	.word	0xfffffffd
	.align		4
        /*0018*/ 	.word	0x00000000
	.align		4
        /*001c*/ 	.word	0xfffffffc


//--------------------- .text._Z10reduce_sumPfS_i --------------------------
	.section	.text._Z10reduce_sumPfS_i,"ax",@progbits
	.align	128
        .global         _Z10reduce_sumPfS_i
        .type           _Z10reduce_sumPfS_i,@function
        .size           _Z10reduce_sumPfS_i,(.L_x_3 - _Z10reduce_sumPfS_i)
        .other          _Z10reduce_sumPfS_i,@"STO_CUDA_ENTRY STV_DEFAULT"
_Z10reduce_sumPfS_i:
.text._Z10reduce_sumPfS_i:
[----:B------:R-:W-:Y:S01]  /*0000*/  LDC R1, c[0x0][0x37c] ;  /* 0x0000df00ff017b82 */ /* 0x000fe20000000800 */
[----:B------:R-:W0:Y:S07]  /*0010*/  S2R R7, SR_TID.X ;  /* 0x0000000000077919 */ /* 0x000e2e0000002100 */
[----:B------:R-:W0:Y:S01]  /*0020*/  S2UR UR4, SR_CTAID.X ;  /* 0x00000000000479c3 */ /* 0x000e220000002500 */
[----:B------:R-:W1:Y:S01]  /*0030*/  LDCU UR5, c[0x0][0x390] ;  /* 0x00007200ff0577ac */ /* 0x000e620008000800 */
[----:B------:R-:W2:Y:S06]  /*0040*/  LDCU.64 UR6, c[0x0][0x358] ;  /* 0x00006b00ff0677ac */ /* 0x000eac0008000a00 */
[----:B------:R-:W0:Y:S02]  /*0050*/  LDC R4, c[0x0][0x360] ;  /* 0x0000d800ff047b82 */ /* 0x000e240000000800 */
[----:B0-----:R-:W-:-:S05]  /*0060*/  IMAD R5, R4, UR4, R7 ;  /* 0x0000000404057c24 */ /* 0x001fca000f8e0207 */
[----:B-1----:R-:W-:-:S13]  /*0070*/  ISETP.GE.AND P1, PT, R5, UR5, PT ;  /* 0x0000000505007c0c */ /* 0x002fda000bf26270 */
[----:B------:R-:W0:Y:S02]  /*0080*/  @!P1 LDC.64 R2, c[0x0][0x380] ;  /* 0x0000e000ff029b82 */ /* 0x000e240000000a00 */
[----:B0-----:R-:W-:-:S06]  /*0090*/  @!P1 IMAD.WIDE R2, R5, 0x4, R2 ;  /* 0x0000000405029825 */ /* 0x001fcc00078e0202 */
[----:B--2---:R-:W2:Y:S01]  /*00a0*/  @!P1 LDG.E R3, desc[UR6][R2.64] ;  /* 0x0000000602039981 */ /* 0x004ea2000c1e1900 */
[----:B------:R-:W0:Y:S01]  /*00b0*/  S2UR UR5, SR_CgaCtaId ;  /* 0x00000000000579c3 */ /* 0x000e220000008800 */
[----:B------:R-:W-:Y:S01]  /*00c0*/  UMOV UR4, 0x400 ;  /* 0x0000040000047882 */ /* 0x000fe20000000000 */
[----:B------:R-:W-:Y:S02]  /*00d0*/  ISETP.GE.U32.AND P2, PT, R4, 0x2, PT ;  /* 0x000000020400780c */ /* 0x000fe40003f46070 */
[----:B------:R-:W-:Y:S01]  /*00e0*/  ISETP.NE.AND P0, PT, R7, RZ, PT ;  /* 0x000000ff0700720c */ /* 0x000fe20003f05270 */
[----:B0-----:R-:W-:-:S06]  /*00f0*/  ULEA UR4, UR5, UR4, 0x18 ;  /* 0x0000000405047291 */ /* 0x001fcc000f8ec0ff */
[----:B------:R-:W-:-:S05]  /*0100*/  LEA R0, R7, UR4, 0x2 ;  /* 0x0000000407007c11 */ /* 0x000fca000f8e10ff */
[----:B--2---:R0:W-:Y:S04]  /*0110*/  @!P1 STS [R0], R3 ;  /* 0x0000000300009388 */ /* 0x0041e80000000800 */
[----:B------:R0:W-:Y:S01]  /*0120*/  @P1 STS [R0], RZ ;  /* 0x000000ff00001388 */ /* 0x0001e20000000800 */
[----:B------:R-:W-:Y:S06]  /*0130*/  BAR.SYNC.DEFER_BLOCKING 0x0 ;  /* 0x0000000000007b1d */ /* 0x000fec0000010000 */
[----:B------:R-:W-:Y:S05]  /*0140*/  @!P2 BRA `(.L_x_0) ;  /* 0x00000000002ca947 */ /* 0x000fea0003800000 */
.L_x_1:
[----:B------:R-:W-:-:S04]  /*0150*/  SHF.R.U32.HI R5, RZ, 0x1, R4 ;  /* 0x00000001ff057819 */ /* 0x000fc80000011604 */
[----:B------:R-:W-:-:S13]  /*0160*/  ISETP.GE.U32.AND P1, PT, R7, R5, PT ;  /* 0x000000050700720c */ /* 0x000fda0003f26070 */
[----:B------:R-:W-:Y:S01]  /*0170*/  @!P1 IMAD R2, R5, 0x4, R0 ;  /* 0x0000000405029824 */ /* 0x000fe200078e0200 */
[----:B0-----:R-:W-:Y:S05]  /*0180*/  @!P1 LDS R3, [R0] ;  /* 0x0000000000039984 */ /* 0x001fea0000000800 */
[----:B------:R-:W0:Y:S02]  /*0190*/  @!P1 LDS R2, [R2] ;  /* 0x0000000002029984 */ /* 0x000e240000000800 */
[----:B0-----:R-:W-:-:S05]  /*01a0*/  @!P1 FADD R3, R2, R3 ;  /* 0x0000000302039221 */ /* 0x001fca0000000000 */
[----:B------:R1:W-:Y:S01]  /*01b0*/  @!P1 STS [R0], R3 ;  /* 0x0000000300009388 */ /* 0x0003e20000000800 */
[----:B------:R-:W-:Y:S01]  /*01c0*/  BAR.SYNC.DEFER_BLOCKING 0x0 ;  /* 0x0000000000007b1d */ /* 0x000fe20000010000 */
[----:B------:R-:W-:Y:S01]  /*01d0*/  ISETP.GT.U32.AND P1, PT, R4, 0x3, PT ;  /* 0x000000030400780c */ /* 0x000fe20003f24070 */
[----:B------:R-:W-:-:S12]  /*01e0*/  IMAD.MOV.U32 R4, RZ, RZ, R5 ;  /* 0x000000ffff047224 */ /* 0x000fd800078e0005 */
[----:B-1----:R-:W-:Y:S05]  /*01f0*/  @P1 BRA `(.L_x_1) ;  /* 0xfffffffc00d41947 */ /* 0x002fea000383ffff */
.L_x_0:
[----:B------:R-:W-:Y:S05]  /*0200*/  @P0 EXIT ;  /* 0x000000000000094d */ /* 0x000fea0003800000 */
[----:B------:R-:W1:Y:S01]  /*0210*/  S2UR UR5, SR_CgaCtaId ;  /* 0x00000000000579c3 */ /* 0x000e620000008800 */
[----:B------:R-:W-:-:S07]  /*0220*/  UMOV UR4, 0x400 ;  /* 0x0000040000047882 */ /* 0x000fce0000000000 */
[----:B0-----:R-:W0:Y:S01]  /*0230*/  LDC.64 R2, c[0x0][0x388] ;  /* 0x0000e200ff027b82 */ /* 0x001e220000000a00 */
[----:B-1----:R-:W-:-:S09]  /*0240*/  ULEA UR4, UR5, UR4, 0x18 ;  /* 0x0000000405047291 */ /* 0x002fd2000f8ec0ff */
[----:B------:R-:W0:Y:S04]  /*0250*/  LDS R5, [UR4] ;  /* 0x00000004ff057984 */ /* 0x000e280008000800 */
[----:B0-----:R-:W-:Y:S01]  /*0260*/  REDG.E.ADD.F32.FTZ.RN.STRONG.GPU desc[UR6][R2.64], R5 ;  /* 0x00000005020079a6 */ /* 0x001fe2000c12f306 */
[----:B------:R-:W-:Y:S05]  /*0270*/  EXIT ;  /* 0x000000000000794d */ /* 0x000fea0003800000 */
.L_x_2:
[----:B------:R-:W-:-:S00]  /*0280*/  BRA `(.L_x_2) ;  /* 0xfffffffc00fc7947 */ /* 0x000fc0000383ffff */
[----:B------:R-:W-:-:S00]  /*0290*/  NOP ;  /* 0x0000000000007918 */ /* 0x000fc00000000000 */
        /* <DEDUP_REMOVED lines=14> */
.L_x_3:


//--------------------- .nv.shared._Z10reduce_sumPfS_i --------------------------
	.section	.nv.shared._Z10reduce_sumPfS_i,"aw",@nobits
	.sectionflags	@""
	.align	16
	.zero		1024


//--------------------- .nv.shared.reserved.0     --------------------------
	.section	.nv.shared.reserved.0,"aw",@nobits
	.weak		__nv_reservedSMEM_offset_0_alias
	.size		__nv_reservedSMEM_offset_0_alias, 0, 64
	.other		__nv_reservedSMEM_offset_0_alias,@"STO_CUDA_RESERVED_SHARED STV_DEFAULT"
__nv_reservedSMEM_offset_0_alias:
	.zero		0
	.zero		64


//--------------------- .nv.constant0._Z10reduce_sumPfS_i --------------------------
	.section	.nv.constant0._Z10reduce_sumPfS_i,"a",@progbits
	.sectionflags	@""
	.align	4
.nv.constant0._Z10reduce_sumPfS_i:
	.zero		916


//--------------------- SYMBOLS --------------------------

	.type		.nv.reservedSmem.offset0,@object
	.size		.nv.reservedSmem.offset0,0x4
	.type		.nv.reservedSmem.cap,@object
	.size		.nv.reservedSmem.cap,0x4
